//
// Generated by NVIDIA NVVM Compiler
//
// Compiler Build ID: CL-36424714
// Cuda compilation tools, release 13.0, V13.0.88
// Based on NVVM 20.0.0
//

.version 9.0
.target sm_100
.address_size 64

	// .globl	_Z8sgemm_v3fPfS_fS_i
// _ZZ8sgemm_v3fPfS_fS_iE2As has been demoted
// _ZZ8sgemm_v3fPfS_fS_iE2Bs has been demoted

.visible .entry _Z8sgemm_v3fPfS_fS_i(
	.param .f32 _Z8sgemm_v3fPfS_fS_i_param_0,
	.param .u64 .ptr .align 1 _Z8sgemm_v3fPfS_fS_i_param_1,
	.param .u64 .ptr .align 1 _Z8sgemm_v3fPfS_fS_i_param_2,
	.param .f32 _Z8sgemm_v3fPfS_fS_i_param_3,
	.param .u64 .ptr .align 1 _Z8sgemm_v3fPfS_fS_i_param_4,
	.param .u32 _Z8sgemm_v3fPfS_fS_i_param_5
)
{
	.reg .pred 	%p<3>;
	.reg .b32 	%r<33>;
	.reg .b32 	%f<329>;
	.reg .b64 	%rd<22>;
	// demoted variable
	.shared .align 4 .b8 _ZZ8sgemm_v3fPfS_fS_iE2As[4096];
	// demoted variable
	.shared .align 4 .b8 _ZZ8sgemm_v3fPfS_fS_iE2Bs[4096];
	ld.param.f32 	%f13, [_Z8sgemm_v3fPfS_fS_i_param_0];
	ld.param.u64 	%rd8, [_Z8sgemm_v3fPfS_fS_i_param_1];
	ld.param.u64 	%rd9, [_Z8sgemm_v3fPfS_fS_i_param_2];
	ld.param.f32 	%f14, [_Z8sgemm_v3fPfS_fS_i_param_3];
	ld.param.u64 	%rd10, [_Z8sgemm_v3fPfS_fS_i_param_4];
	ld.param.u32 	%r13, [_Z8sgemm_v3fPfS_fS_i_param_5];
	mov.u32 	%r14, %ctaid.x;
	mov.u32 	%r15, %ctaid.y;
	mov.u32 	%r16, %tid.x;
	mov.u32 	%r1, %tid.y;
	shl.b32 	%r2, %r16, 2;
	shl.b32 	%r3, %r14, 5;
	shl.b32 	%r4, %r15, 5;
	mul.lo.s32 	%r5, %r13, %r4;
	setp.lt.s32 	%p1, %r13, 1;
	mov.f32 	%f325, 0f00000000;
	mov.f32 	%f326, %f325;
	mov.f32 	%f327, %f325;
	mov.f32 	%f328, %f325;
	@%p1 bra 	$L__BB0_3;
	shl.b32 	%r17, %r1, 5;
	add.s32 	%r18, %r2, %r17;
	shl.b32 	%r19, %r18, 2;
	mov.u32 	%r20, _ZZ8sgemm_v3fPfS_fS_iE2As;
	add.s32 	%r6, %r20, %r19;
	mov.u32 	%r21, _ZZ8sgemm_v3fPfS_fS_iE2Bs;
	add.s32 	%r7, %r21, %r19;
	shl.b32 	%r22, %r1, 7;
	add.s32 	%r8, %r21, %r22;
	shl.b32 	%r23, %r2, 2;
	add.s32 	%r9, %r20, %r23;
	mad.lo.s32 	%r24, %r13, %r1, %r3;
	add.s32 	%r25, %r24, %r2;
	mul.wide.u32 	%rd11, %r25, 4;
	cvta.to.global.u64 	%rd12, %rd8;
	add.s64 	%rd13, %rd11, %rd12;
	add.s64 	%rd21, %rd13, 8;
	shl.b32 	%r26, %r13, 5;
	mul.wide.u32 	%rd2, %r26, 4;
	add.s32 	%r27, %r1, %r4;
	mad.lo.s32 	%r28, %r13, %r27, %r2;
	mul.wide.u32 	%rd14, %r28, 4;
	cvta.to.global.u64 	%rd15, %rd9;
	add.s64 	%rd16, %rd14, %rd15;
	add.s64 	%rd20, %rd16, 8;
	add.s32 	%r10, %r5, %r13;
	mov.f32 	%f328, 0f00000000;
	mov.u32 	%r32, %r5;
	mov.f32 	%f327, %f328;
	mov.f32 	%f326, %f328;
	mov.f32 	%f325, %f328;
$L__BB0_2:
	ld.global.f32 	%f17, [%rd21+-8];
	st.shared.f32 	[%r6], %f17;
	ld.global.f32 	%f18, [%rd21+-4];
	st.shared.f32 	[%r6+4], %f18;
	ld.global.f32 	%f19, [%rd21];
	st.shared.f32 	[%r6+8], %f19;
	ld.global.f32 	%f20, [%rd21+4];
	st.shared.f32 	[%r6+12], %f20;
	ld.global.f32 	%f21, [%rd20+-8];
	st.shared.f32 	[%r7], %f21;
	ld.global.f32 	%f22, [%rd20+-4];
	st.shared.f32 	[%r7+4], %f22;
	ld.global.f32 	%f23, [%rd20];
	st.shared.f32 	[%r7+8], %f23;
	ld.global.f32 	%f24, [%rd20+4];
	st.shared.f32 	[%r7+12], %f24;
	bar.sync 	0;
	ld.shared.f32 	%f25, [%r8];
	ld.shared.f32 	%f26, [%r9];
	fma.rn.f32 	%f27, %f25, %f26, %f328;
	ld.shared.f32 	%f28, [%r9+4];
	fma.rn.f32 	%f29, %f25, %f28, %f327;
	ld.shared.f32 	%f30, [%r9+8];
	fma.rn.f32 	%f31, %f25, %f30, %f326;
	ld.shared.f32 	%f32, [%r9+12];
	fma.rn.f32 	%f33, %f25, %f32, %f325;
	ld.shared.f32 	%f34, [%r8+4];
	ld.shared.f32 	%f35, [%r9+128];
	fma.rn.f32 	%f36, %f34, %f35, %f27;
	ld.shared.f32 	%f37, [%r9+132];
	fma.rn.f32 	%f38, %f34, %f37, %f29;
	ld.shared.f32 	%f39, [%r9+136];
	fma.rn.f32 	%f40, %f34, %f39, %f31;
	ld.shared.f32 	%f41, [%r9+140];
	fma.rn.f32 	%f42, %f34, %f41, %f33;
	ld.shared.f32 	%f43, [%r8+8];
	ld.shared.f32 	%f44, [%r9+256];
	fma.rn.f32 	%f45, %f43, %f44, %f36;
	ld.shared.f32 	%f46, [%r9+260];
	fma.rn.f32 	%f47, %f43, %f46, %f38;
	ld.shared.f32 	%f48, [%r9+264];
	fma.rn.f32 	%f49, %f43, %f48, %f40;
	ld.shared.f32 	%f50, [%r9+268];
	fma.rn.f32 	%f51, %f43, %f50, %f42;
	ld.shared.f32 	%f52, [%r8+12];
	ld.shared.f32 	%f53, [%r9+384];
	fma.rn.f32 	%f54, %f52, %f53, %f45;
	ld.shared.f32 	%f55, [%r9+388];
	fma.rn.f32 	%f56, %f52, %f55, %f47;
	ld.shared.f32 	%f57, [%r9+392];
	fma.rn.f32 	%f58, %f52, %f57, %f49;
	ld.shared.f32 	%f59, [%r9+396];
	fma.rn.f32 	%f60, %f52, %f59, %f51;
	ld.shared.f32 	%f61, [%r8+16];
	ld.shared.f32 	%f62, [%r9+512];
	fma.rn.f32 	%f63, %f61, %f62, %f54;
	ld.shared.f32 	%f64, [%r9+516];
	fma.rn.f32 	%f65, %f61, %f64, %f56;
	ld.shared.f32 	%f66, [%r9+520];
	fma.rn.f32 	%f67, %f61, %f66, %f58;
	ld.shared.f32 	%f68, [%r9+524];
	fma.rn.f32 	%f69, %f61, %f68, %f60;
	ld.shared.f32 	%f70, [%r8+20];
	ld.shared.f32 	%f71, [%r9+640];
	fma.rn.f32 	%f72, %f70, %f71, %f63;
	ld.shared.f32 	%f73, [%r9+644];
	fma.rn.f32 	%f74, %f70, %f73, %f65;
	ld.shared.f32 	%f75, [%r9+648];
	fma.rn.f32 	%f76, %f70, %f75, %f67;
	ld.shared.f32 	%f77, [%r9+652];
	fma.rn.f32 	%f78, %f70, %f77, %f69;
	ld.shared.f32 	%f79, [%r8+24];
	ld.shared.f32 	%f80, [%r9+768];
	fma.rn.f32 	%f81, %f79, %f80, %f72;
	ld.shared.f32 	%f82, [%r9+772];
	fma.rn.f32 	%f83, %f79, %f82, %f74;
	ld.shared.f32 	%f84, [%r9+776];
	fma.rn.f32 	%f85, %f79, %f84, %f76;
	ld.shared.f32 	%f86, [%r9+780];
	fma.rn.f32 	%f87, %f79, %f86, %f78;
	ld.shared.f32 	%f88, [%r8+28];
	ld.shared.f32 	%f89, [%r9+896];
	fma.rn.f32 	%f90, %f88, %f89, %f81;
	ld.shared.f32 	%f91, [%r9+900];
	fma.rn.f32 	%f92, %f88, %f91, %f83;
	ld.shared.f32 	%f93, [%r9+904];
	fma.rn.f32 	%f94, %f88, %f93, %f85;
	ld.shared.f32 	%f95, [%r9+908];
	fma.rn.f32 	%f96, %f88, %f95, %f87;
	ld.shared.f32 	%f97, [%r8+32];
	ld.shared.f32 	%f98, [%r9+1024];
	fma.rn.f32 	%f99, %f97, %f98, %f90;
	ld.shared.f32 	%f100, [%r9+1028];
	fma.rn.f32 	%f101, %f97, %f100, %f92;
	ld.shared.f32 	%f102, [%r9+1032];
	fma.rn.f32 	%f103, %f97, %f102, %f94;
	ld.shared.f32 	%f104, [%r9+1036];
	fma.rn.f32 	%f105, %f97, %f104, %f96;
	ld.shared.f32 	%f106, [%r8+36];
	ld.shared.f32 	%f107, [%r9+1152];
	fma.rn.f32 	%f108, %f106, %f107, %f99;
	ld.shared.f32 	%f109, [%r9+1156];
	fma.rn.f32 	%f110, %f106, %f109, %f101;
	ld.shared.f32 	%f111, [%r9+1160];
	fma.rn.f32 	%f112, %f106, %f111, %f103;
	ld.shared.f32 	%f113, [%r9+1164];
	fma.rn.f32 	%f114, %f106, %f113, %f105;
	ld.shared.f32 	%f115, [%r8+40];
	ld.shared.f32 	%f116, [%r9+1280];
	fma.rn.f32 	%f117, %f115, %f116, %f108;
	ld.shared.f32 	%f118, [%r9+1284];
	fma.rn.f32 	%f119, %f115, %f118, %f110;
	ld.shared.f32 	%f120, [%r9+1288];
	fma.rn.f32 	%f121, %f115, %f120, %f112;
	ld.shared.f32 	%f122, [%r9+1292];
	fma.rn.f32 	%f123, %f115, %f122, %f114;
	ld.shared.f32 	%f124, [%r8+44];
	ld.shared.f32 	%f125, [%r9+1408];
	fma.rn.f32 	%f126, %f124, %f125, %f117;
	ld.shared.f32 	%f127, [%r9+1412];
	fma.rn.f32 	%f128, %f124, %f127, %f119;
	ld.shared.f32 	%f129, [%r9+1416];
	fma.rn.f32 	%f130, %f124, %f129, %f121;
	ld.shared.f32 	%f131, [%r9+1420];
	fma.rn.f32 	%f132, %f124, %f131, %f123;
	ld.shared.f32 	%f133, [%r8+48];
	ld.shared.f32 	%f134, [%r9+1536];
	fma.rn.f32 	%f135, %f133, %f134, %f126;
	ld.shared.f32 	%f136, [%r9+1540];
	fma.rn.f32 	%f137, %f133, %f136, %f128;
	ld.shared.f32 	%f138, [%r9+1544];
	fma.rn.f32 	%f139, %f133, %f138, %f130;
	ld.shared.f32 	%f140, [%r9+1548];
	fma.rn.f32 	%f141, %f133, %f140, %f132;
	ld.shared.f32 	%f142, [%r8+52];
	ld.shared.f32 	%f143, [%r9+1664];
	fma.rn.f32 	%f144, %f142, %f143, %f135;
	ld.shared.f32 	%f145, [%r9+1668];
	fma.rn.f32 	%f146, %f142, %f145, %f137;
	ld.shared.f32 	%f147, [%r9+1672];
	fma.rn.f32 	%f148, %f142, %f147, %f139;
	ld.shared.f32 	%f149, [%r9+1676];
	fma.rn.f32 	%f150, %f142, %f149, %f141;
	ld.shared.f32 	%f151, [%r8+56];
	ld.shared.f32 	%f152, [%r9+1792];
	fma.rn.f32 	%f153, %f151, %f152, %f144;
	ld.shared.f32 	%f154, [%r9+1796];
	fma.rn.f32 	%f155, %f151, %f154, %f146;
	ld.shared.f32 	%f156, [%r9+1800];
	fma.rn.f32 	%f157, %f151, %f156, %f148;
	ld.shared.f32 	%f158, [%r9+1804];
	fma.rn.f32 	%f159, %f151, %f158, %f150;
	ld.shared.f32 	%f160, [%r8+60];
	ld.shared.f32 	%f161, [%r9+1920];
	fma.rn.f32 	%f162, %f160, %f161, %f153;
	ld.shared.f32 	%f163, [%r9+1924];
	fma.rn.f32 	%f164, %f160, %f163, %f155;
	ld.shared.f32 	%f165, [%r9+1928];
	fma.rn.f32 	%f166, %f160, %f165, %f157;
	ld.shared.f32 	%f167, [%r9+1932];
	fma.rn.f32 	%f168, %f160, %f167, %f159;
	ld.shared.f32 	%f169, [%r8+64];
	ld.shared.f32 	%f170, [%r9+2048];
	fma.rn.f32 	%f171, %f169, %f170, %f162;
	ld.shared.f32 	%f172, [%r9+2052];
	fma.rn.f32 	%f173, %f169, %f172, %f164;
	ld.shared.f32 	%f174, [%r9+2056];
	fma.rn.f32 	%f175, %f169, %f174, %f166;
	ld.shared.f32 	%f176, [%r9+2060];
	fma.rn.f32 	%f177, %f169, %f176, %f168;
	ld.shared.f32 	%f178, [%r8+68];
	ld.shared.f32 	%f179, [%r9+2176];
	fma.rn.f32 	%f180, %f178, %f179, %f171;
	ld.shared.f32 	%f181, [%r9+2180];
	fma.rn.f32 	%f182, %f178, %f181, %f173;
	ld.shared.f32 	%f183, [%r9+2184];
	fma.rn.f32 	%f184, %f178, %f183, %f175;
	ld.shared.f32 	%f185, [%r9+2188];
	fma.rn.f32 	%f186, %f178, %f185, %f177;
	ld.shared.f32 	%f187, [%r8+72];
	ld.shared.f32 	%f188, [%r9+2304];
	fma.rn.f32 	%f189, %f187, %f188, %f180;
	ld.shared.f32 	%f190, [%r9+2308];
	fma.rn.f32 	%f191, %f187, %f190, %f182;
	ld.shared.f32 	%f192, [%r9+2312];
	fma.rn.f32 	%f193, %f187, %f192, %f184;
	ld.shared.f32 	%f194, [%r9+2316];
	fma.rn.f32 	%f195, %f187, %f194, %f186;
	ld.shared.f32 	%f196, [%r8+76];
	ld.shared.f32 	%f197, [%r9+2432];
	fma.rn.f32 	%f198, %f196, %f197, %f189;
	ld.shared.f32 	%f199, [%r9+2436];
	fma.rn.f32 	%f200, %f196, %f199, %f191;
	ld.shared.f32 	%f201, [%r9+2440];
	fma.rn.f32 	%f202, %f196, %f201, %f193;
	ld.shared.f32 	%f203, [%r9+2444];
	fma.rn.f32 	%f204, %f196, %f203, %f195;
	ld.shared.f32 	%f205, [%r8+80];
	ld.shared.f32 	%f206, [%r9+2560];
	fma.rn.f32 	%f207, %f205, %f206, %f198;
	ld.shared.f32 	%f208, [%r9+2564];
	fma.rn.f32 	%f209, %f205, %f208, %f200;
	ld.shared.f32 	%f210, [%r9+2568];
	fma.rn.f32 	%f211, %f205, %f210, %f202;
	ld.shared.f32 	%f212, [%r9+2572];
	fma.rn.f32 	%f213, %f205, %f212, %f204;
	ld.shared.f32 	%f214, [%r8+84];
	ld.shared.f32 	%f215, [%r9+2688];
	fma.rn.f32 	%f216, %f214, %f215, %f207;
	ld.shared.f32 	%f217, [%r9+2692];
	fma.rn.f32 	%f218, %f214, %f217, %f209;
	ld.shared.f32 	%f219, [%r9+2696];
	fma.rn.f32 	%f220, %f214, %f219, %f211;
	ld.shared.f32 	%f221, [%r9+2700];
	fma.rn.f32 	%f222, %f214, %f221, %f213;
	ld.shared.f32 	%f223, [%r8+88];
	ld.shared.f32 	%f224, [%r9+2816];
	fma.rn.f32 	%f225, %f223, %f224, %f216;
	ld.shared.f32 	%f226, [%r9+2820];
	fma.rn.f32 	%f227, %f223, %f226, %f218;
	ld.shared.f32 	%f228, [%r9+2824];
	fma.rn.f32 	%f229, %f223, %f228, %f220;
	ld.shared.f32 	%f230, [%r9+2828];
	fma.rn.f32 	%f231, %f223, %f230, %f222;
	ld.shared.f32 	%f232, [%r8+92];
	ld.shared.f32 	%f233, [%r9+2944];
	fma.rn.f32 	%f234, %f232, %f233, %f225;
	ld.shared.f32 	%f235, [%r9+2948];
	fma.rn.f32 	%f236, %f232, %f235, %f227;
	ld.shared.f32 	%f237, [%r9+2952];
	fma.rn.f32 	%f238, %f232, %f237, %f229;
	ld.shared.f32 	%f239, [%r9+2956];
	fma.rn.f32 	%f240, %f232, %f239, %f231;
	ld.shared.f32 	%f241, [%r8+96];
	ld.shared.f32 	%f242, [%r9+3072];
	fma.rn.f32 	%f243, %f241, %f242, %f234;
	ld.shared.f32 	%f244, [%r9+3076];
	fma.rn.f32 	%f245, %f241, %f244, %f236;
	ld.shared.f32 	%f246, [%r9+3080];
	fma.rn.f32 	%f247, %f241, %f246, %f238;
	ld.shared.f32 	%f248, [%r9+3084];
	fma.rn.f32 	%f249, %f241, %f248, %f240;
	ld.shared.f32 	%f250, [%r8+100];
	ld.shared.f32 	%f251, [%r9+3200];
	fma.rn.f32 	%f252, %f250, %f251, %f243;
	ld.shared.f32 	%f253, [%r9+3204];
	fma.rn.f32 	%f254, %f250, %f253, %f245;
	ld.shared.f32 	%f255, [%r9+3208];
	fma.rn.f32 	%f256, %f250, %f255, %f247;
	ld.shared.f32 	%f257, [%r9+3212];
	fma.rn.f32 	%f258, %f250, %f257, %f249;
	ld.shared.f32 	%f259, [%r8+104];
	ld.shared.f32 	%f260, [%r9+3328];
	fma.rn.f32 	%f261, %f259, %f260, %f252;
	ld.shared.f32 	%f262, [%r9+3332];
	fma.rn.f32 	%f263, %f259, %f262, %f254;
	ld.shared.f32 	%f264, [%r9+3336];
	fma.rn.f32 	%f265, %f259, %f264, %f256;
	ld.shared.f32 	%f266, [%r9+3340];
	fma.rn.f32 	%f267, %f259, %f266, %f258;
	ld.shared.f32 	%f268, [%r8+108];
	ld.shared.f32 	%f269, [%r9+3456];
	fma.rn.f32 	%f270, %f268, %f269, %f261;
	ld.shared.f32 	%f271, [%r9+3460];
	fma.rn.f32 	%f272, %f268, %f271, %f263;
	ld.shared.f32 	%f273, [%r9+3464];
	fma.rn.f32 	%f274, %f268, %f273, %f265;
	ld.shared.f32 	%f275, [%r9+3468];
	fma.rn.f32 	%f276, %f268, %f275, %f267;
	ld.shared.f32 	%f277, [%r8+112];
	ld.shared.f32 	%f278, [%r9+3584];
	fma.rn.f32 	%f279, %f277, %f278, %f270;
	ld.shared.f32 	%f280, [%r9+3588];
	fma.rn.f32 	%f281, %f277, %f280, %f272;
	ld.shared.f32 	%f282, [%r9+3592];
	fma.rn.f32 	%f283, %f277, %f282, %f274;
	ld.shared.f32 	%f284, [%r9+3596];
	fma.rn.f32 	%f285, %f277, %f284, %f276;
	ld.shared.f32 	%f286, [%r8+116];
	ld.shared.f32 	%f287, [%r9+3712];
	fma.rn.f32 	%f288, %f286, %f287, %f279;
	ld.shared.f32 	%f289, [%r9+3716];
	fma.rn.f32 	%f290, %f286, %f289, %f281;
	ld.shared.f32 	%f291, [%r9+3720];
	fma.rn.f32 	%f292, %f286, %f291, %f283;
	ld.shared.f32 	%f293, [%r9+3724];
	fma.rn.f32 	%f294, %f286, %f293, %f285;
	ld.shared.f32 	%f295, [%r8+120];
	ld.shared.f32 	%f296, [%r9+3840];
	fma.rn.f32 	%f297, %f295, %f296, %f288;
	ld.shared.f32 	%f298, [%r9+3844];
	fma.rn.f32 	%f299, %f295, %f298, %f290;
	ld.shared.f32 	%f300, [%r9+3848];
	fma.rn.f32 	%f301, %f295, %f300, %f292;
	ld.shared.f32 	%f302, [%r9+3852];
	fma.rn.f32 	%f303, %f295, %f302, %f294;
	ld.shared.f32 	%f304, [%r8+124];
	ld.shared.f32 	%f305, [%r9+3968];
	fma.rn.f32 	%f328, %f304, %f305, %f297;
	ld.shared.f32 	%f306, [%r9+3972];
	fma.rn.f32 	%f327, %f304, %f306, %f299;
	ld.shared.f32 	%f307, [%r9+3976];
	fma.rn.f32 	%f326, %f304, %f307, %f301;
	ld.shared.f32 	%f308, [%r9+3980];
	fma.rn.f32 	%f325, %f304, %f308, %f303;
	bar.sync 	0;
	add.s32 	%r32, %r32, 32;
	add.s64 	%rd21, %rd21, %rd2;
	add.s64 	%rd20, %rd20, 128;
	setp.lt.s32 	%p2, %r32, %r10;
	@%p2 bra 	$L__BB0_2;
$L__BB0_3:
	cvta.to.global.u64 	%rd17, %rd10;
	add.s32 	%r29, %r5, %r3;
	mad.lo.s32 	%r30, %r13, %r1, %r29;
	add.s32 	%r31, %r30, %r2;
	mul.wide.s32 	%rd18, %r31, 4;
	add.s64 	%rd19, %rd17, %rd18;
	ld.global.f32 	%f309, [%rd19];
	mul.f32 	%f310, %f14, %f309;
	fma.rn.f32 	%f311, %f13, %f328, %f310;
	st.global.f32 	[%rd19], %f311;
	ld.global.f32 	%f312, [%rd19+4];
	mul.f32 	%f313, %f14, %f312;
	fma.rn.f32 	%f314, %f13, %f327, %f313;
	st.global.f32 	[%rd19+4], %f314;
	ld.global.f32 	%f315, [%rd19+8];
	mul.f32 	%f316, %f14, %f315;
	fma.rn.f32 	%f317, %f13, %f326, %f316;
	st.global.f32 	[%rd19+8], %f317;
	ld.global.f32 	%f318, [%rd19+12];
	mul.f32 	%f319, %f14, %f318;
	fma.rn.f32 	%f320, %f13, %f325, %f319;
	st.global.f32 	[%rd19+12], %f320;
	ret;

}


// ===== COMPILED SASS (sm_100) =====

	.target	sm_100

	.elftype	@"ET_EXEC"


//--------------------- .note.nv.tkinfo           --------------------------
	.section	.note.nv.tkinfo,"",@"SHT_NOTE"
	.sectionflags	@"SHF_NOTE_NV_TKINFO"
	.tkinfo
        /*0018*/ 	.word	0x00000002
        /*0030*/ 	.string	""
        /*0030*/ 	.string	"ptxas"
        /*0030*/ 	.string	"Cuda compilation tools, release 13.0, V13.0.88"
        /*0030*/ 	.string	"Build cuda_13.0.r13.0/compiler.36424714_0"
        /*0030*/ 	.string	"-arch sm_100 -m 64 "



//--------------------- .note.nv.cuinfo           --------------------------
	.section	.note.nv.cuinfo,"",@"SHT_NOTE"
	.sectionflags	@"SHF_NOTE_NV_CUINFO"
        /*0018*/ 	.short	0x0002
        /*001a*/ 	.short	0x0064
        /*001c*/ 	.short	0x0082
	.zero		2


//--------------------- .nv.info                  --------------------------
	.section	.nv.info,"",@"SHT_CUDA_INFO"
	.align	4


	//----- nvinfo : EIATTR_REGCOUNT
	.align		4
        /*0000*/ 	.byte	0x04, 0x2f
        /*0002*/ 	.short	(.L_1 - .L_0)
	.align		4
.L_0:
        /*0004*/ 	.word	index@(_Z8sgemm_v3fPfS_fS_i)
        /*0008*/ 	.word	0x00000028


	//----- nvinfo : EIATTR_FRAME_SIZE
	.align		4
.L_1:
        /*000c*/ 	.byte	0x04, 0x11
        /*000e*/ 	.short	(.L_3 - .L_2)
	.align		4
.L_2:
        /*0010*/ 	.word	index@(_Z8sgemm_v3fPfS_fS_i)
        /*0014*/ 	.word	0x00000000


	//----- nvinfo : EIATTR_MIN_STACK_SIZE
	.align		4
.L_3:
        /*0018*/ 	.byte	0x04, 0x12
        /*001a*/ 	.short	(.L_5 - .L_4)
	.align		4
.L_4:
        /*001c*/ 	.word	index@(_Z8sgemm_v3fPfS_fS_i)
        /*0020*/ 	.word	0x00000000
.L_5:


//--------------------- .nv.compat                --------------------------
	.section	.nv.compat,"",@"SHT_CUDA_COMPAT_INFO"
	.align	4
        /*0000*/ 	.byte	0x02, 0x09, 0x00, 0x00, 0x02, 0x02, 0x01, 0x00, 0x02, 0x05, 0x05, 0x00, 0x03, 0x07, 0x01, 0x01
        /*0010*/ 	.byte	0x02, 0x03, 0x00, 0x00, 0x02, 0x06, 0x01, 0x00, 0x04, 0x0b, 0x08, 0x00, 0x09, 0x00, 0x00, 0x00
        /*0020*/ 	.byte	0x00, 0x00, 0x00, 0x00


//--------------------- .nv.info._Z8sgemm_v3fPfS_fS_i --------------------------
	.section	.nv.info._Z8sgemm_v3fPfS_fS_i,"",@"SHT_CUDA_INFO"
	.sectionflags	@""
	.align	4


	//----- nvinfo : EIATTR_CUDA_API_VERSION
	.align		4
        /*0000*/ 	.byte	0x04, 0x37
        /*0002*/ 	.short	(.L_7 - .L_6)
.L_6:
        /*0004*/ 	.word	0x00000082


	//----- nvinfo : EIATTR_KPARAM_INFO
	.align		4
.L_7:
        /*0008*/ 	.byte	0x04, 0x17
        /*000a*/ 	.short	(.L_9 - .L_8)
.L_8:
        /*000c*/ 	.word	0x00000000
        /*0010*/ 	.short	0x0005
        /*0012*/ 	.short	0x0028
        /*0014*/ 	.byte	0x00, 0xf0, 0x11, 0x00


	//----- nvinfo : EIATTR_KPARAM_INFO
	.align		4
.L_9:
        /*0018*/ 	.byte	0x04, 0x17
        /*001a*/ 	.short	(.L_11 - .L_10)
.L_10:
        /*001c*/ 	.word	0x00000000
        /*0020*/ 	.short	0x0004
        /*0022*/ 	.short	0x0020
        /*0024*/ 	.byte	0x00, 0xf5, 0x21, 0x00


	//----- nvinfo : EIATTR_KPARAM_INFO
	.align		4
.L_11:
        /*0028*/ 	.byte	0x04, 0x17
        /*002a*/ 	.short	(.L_13 - .L_12)
.L_12:
        /*002c*/ 	.word	0x00000000
        /*0030*/ 	.short	0x0003
        /*0032*/ 	.short	0x0018
        /*0034*/ 	.byte	0x00, 0xf0, 0x11, 0x00


	//----- nvinfo : EIATTR_KPARAM_INFO
	.align		4
.L_13:
        /*0038*/ 	.byte	0x04, 0x17
        /*003a*/ 	.short	(.L_15 - .L_14)
.L_14:
        /*003c*/ 	.word	0x00000000
        /*0040*/ 	.short	0x0002
        /*0042*/ 	.short	0x0010
        /*0044*/ 	.byte	0x00, 0xf5, 0x21, 0x00


	//----- nvinfo : EIATTR_KPARAM_INFO
	.align		4
.L_15:
        /*0048*/ 	.byte	0x04, 0x17
        /*004a*/ 	.short	(.L_17 - .L_16)
.L_16:
        /*004c*/ 	.word	0x00000000
        /*0050*/ 	.short	0x0001
        /*0052*/ 	.short	0x0008
        /*0054*/ 	.byte	0x00, 0xf5, 0x21, 0x00


	//----- nvinfo : EIATTR_KPARAM_INFO
	.align		4
.L_17:
        /*0058*/ 	.byte	0x04, 0x17
        /*005a*/ 	.short	(.L_19 - .L_18)
.L_18:
        /*005c*/ 	.word	0x00000000
        /*0060*/ 	.short	0x0000
        /*0062*/ 	.short	0x0000
        /*0064*/ 	.byte	0x00, 0xf0, 0x11, 0x00


	//----- nvinfo : EIATTR_SPARSE_MMA_MASK
	.align		4
.L_19:
        /*0068*/ 	.byte	0x03, 0x50
        /*006a*/ 	.short	0x0000


	//----- nvinfo : EIATTR_MAXREG_COUNT
	.align		4
        /*006c*/ 	.byte	0x03, 0x1b
        /*006e*/ 	.short	0x00ff


	//----- nvinfo : EIATTR_NUM_BARRIERS
	.align		4
        /*0070*/ 	.byte	0x02, 0x4c
        /*0072*/ 	.byte	0x01
	.zero		1


	//----- nvinfo : EIATTR_MERCURY_ISA_VERSION
	.align		4
        /*0074*/ 	.byte	0x03, 0x5f
        /*0076*/ 	.short	0x0101


	//----- nvinfo : EIATTR_VRC_CTA_INIT_COUNT
	.align		4
        /*0078*/ 	.byte	0x02, 0x4a
	.zero		1
	.zero		1


	//----- nvinfo : EIATTR_EXIT_INSTR_OFFSETS
	.align		4
        /*007c*/ 	.byte	0x04, 0x1c
        /*007e*/ 	.short	(.L_21 - .L_20)


	//   ....[0]....
.L_20:
        /*0080*/ 	.word	0x00000fb0


	//----- nvinfo : EIATTR_CBANK_PARAM_SIZE
	.align		4
.L_21:
        /*0084*/ 	.byte	0x03, 0x19
        /*0086*/ 	.short	0x002c


	//----- nvinfo : EIATTR_PARAM_CBANK
	.align		4
        /*0088*/ 	.byte	0x04, 0x0a
        /*008a*/ 	.short	(.L_23 - .L_22)
	.align		4
.L_22:
        /*008c*/ 	.word	index@(.nv.constant0._Z8sgemm_v3fPfS_fS_i)
        /*0090*/ 	.short	0x0380
        /*0092*/ 	.short	0x002c


	//----- nvinfo : EIATTR_SW_WAR
	.align		4
.L_23:
        /*0094*/ 	.byte	0x04, 0x36
        /*0096*/ 	.short	(.L_25 - .L_24)
.L_24:
        /*0098*/ 	.word	0x00000008
.L_25:


//--------------------- .nv.callgraph             --------------------------
	.section	.nv.callgraph,"",@"SHT_CUDA_CALLGRAPH"
	.align	4
	.sectionentsize	8
	.align		4
        /*0000*/ 	.word	0x00000000
	.align		4
        /*0004*/ 	.word	0xffffffff
	.align		4
        /*0008*/ 	.word	0x00000000
	.align		4
        /*000c*/ 	.word	0xfffffffe
	.align		4
        /*0010*/ 	.word	0x00000000
	.align		4
        /*0014*/ 	.word	0xfffffffd
	.align		4
        /*0018*/ 	.word	0x00000000
	.align		4
        /*001c*/ 	.word	0xfffffffc


//--------------------- .text._Z8sgemm_v3fPfS_fS_i --------------------------
	.section	.text._Z8sgemm_v3fPfS_fS_i,"ax",@progbits
	.align	128
        .global         _Z8sgemm_v3fPfS_fS_i
        .type           _Z8sgemm_v3fPfS_fS_i,@function
        .size           _Z8sgemm_v3fPfS_fS_i,(.L_x_3 - _Z8sgemm_v3fPfS_fS_i)
        .other          _Z8sgemm_v3fPfS_fS_i,@"STO_CUDA_ENTRY STV_DEFAULT"
_Z8sgemm_v3fPfS_fS_i:
.text._Z8sgemm_v3fPfS_fS_i:
[----:B------:R-:W-:Y:S08]  /*0000*/  LDC R1, c[0x0][0x37c] ;  /* 0x0000df00ff017b82 */ /* 0x000ff00000000800 */
[----:B------:R-:W0:Y:S01]  /*0010*/  LDC R0, c[0x0][0x3a8] ;  /* 0x0000ea00ff007b82 */ /* 0x000e220000000800 */
[----:B------:R-:W1:Y:S01]  /*0020*/  S2R R26, SR_TID.X ;  /* 0x00000000001a7919 */ /* 0x000e620000002100 */
[----:B------:R-:W2:Y:S01]  /*0030*/  LDCU.64 UR8, c[0x0][0x358] ;  /* 0x00006b00ff0877ac */ /* 0x000ea20008000a00 */
[----:B------:R-:W-:-:S02]  /*0040*/  CS2R R22, SRZ ;  /* 0x0000000000167805 */ /* 0x000fc4000001ff00 */
[----:B------:R-:W-:Y:S01]  /*0050*/  CS2R R20, SRZ ;  /* 0x0000000000147805 */ /* 0x000fe2000001ff00 */
[----:B------:R-:W3:Y:S02]  /*0060*/  S2R R2, SR_TID.Y ;  /* 0x0000000000027919 */ /* 0x000ee40000002200 */
[----:B------:R-:W4:Y:S08]  /*0070*/  S2UR UR5, SR_CTAID.Y ;  /* 0x00000000000579c3 */ /* 0x000f300000002600 */
[----:B------:R-:W5:Y:S01]  /*0080*/  S2UR UR4, SR_CTAID.X ;  /* 0x00000000000479c3 */ /* 0x000f620000002500 */
[----:B0-----:R-:W-:Y:S01]  /*0090*/  ISETP.GE.AND P0, PT, R0, 0x1, PT ;  /* 0x000000010000780c */ /* 0x001fe20003f06270 */
[----:B----4-:R-:W-:Y:S01]  /*00a0*/  USHF.L.U32 UR5, UR5, 0x5, URZ ;  /* 0x0000000505057899 */ /* 0x010fe200080006ff */
[----:B-1----:R-:W-:-:S05]  /*00b0*/  SHF.L.U32 R31, R26, 0x2, RZ ;  /* 0x000000021a1f7819 */ /* 0x002fca00000006ff */
[----:B------:R-:W-:Y:S01]  /*00c0*/  IMAD R30, R0, UR5, RZ ;  /* 0x00000005001e7c24 */ /* 0x000fe2000f8e02ff */
[----:B-----5:R-:W-:-:S05]  /*00d0*/  USHF.L.U32 UR4, UR4, 0x5, URZ ;  /* 0x0000000504047899 */ /* 0x020fca00080006ff */
[----:B--23--:R-:W-:Y:S07]  /*00e0*/  @!P0 BRA `(.L_x_0) ;  /* 0x0000000c00548947 */ /* 0x00cfee0003800000 */
[----:B------:R-:W0:Y:S01]  /*00f0*/  LDC.64 R4, c[0x0][0x388] ;  /* 0x0000e200ff047b82 */ /* 0x000e220000000a00 */
[C---:B------:R-:W-:Y:S01]  /*0100*/  IMAD R8, R2.reuse, R0, UR4 ;  /* 0x0000000402087e24 */ /* 0x040fe2000f8e0200 */
[C---:B------:R-:W-:Y:S01]  /*0110*/  IADD3 R9, PT, PT, R2.reuse, UR5, RZ ;  /* 0x0000000502097c10 */ /* 0x040fe2000fffe0ff */
[----:B------:R-:W-:Y:S01]  /*0120*/  UMOV UR5, 0x400 ;  /* 0x0000040000057882 */ /* 0x000fe20000000000 */
[----:B------:R-:W-:Y:S01]  /*0130*/  LEA R28, R2, R31, 0x5 ;  /* 0x0000001f021c7211 */ /* 0x000fe200078e28ff */
[----:B------:R-:W-:Y:S01]  /*0140*/  UIADD3 UR6, UPT, UPT, UR5, 0x1000, URZ ;  /* 0x0000100005067890 */ /* 0x000fe2000fffe0ff */
[----:B------:R-:W-:Y:S01]  /*0150*/  IADD3 R3, PT, PT, R31, R8, RZ ;  /* 0x000000081f037210 */ /* 0x000fe20007ffe0ff */
[----:B------:R-:W-:Y:S01]  /*0160*/  IMAD R9, R9, R0, R31 ;  /* 0x0000000009097224 */ /* 0x000fe200078e021f */
[----:B------:R-:W1:Y:S01]  /*0170*/  LDC.64 R6, c[0x0][0x390] ;  /* 0x0000e400ff067b82 */ /* 0x000e620000000a00 */
[----:B------:R-:W-:Y:S02]  /*0180*/  SHF.L.U32 R25, R0, 0x5, RZ ;  /* 0x0000000500197819 */ /* 0x000fe400000006ff */
[----:B------:R-:W-:-:S02]  /*0190*/  CS2R R22, SRZ ;  /* 0x0000000000167805 */ /* 0x000fc4000001ff00 */
[----:B------:R-:W-:Y:S02]  /*01a0*/  IADD3 R24, PT, PT, R30, R0, RZ ;  /* 0x000000001e187210 */ /* 0x000fe40007ffe0ff */
[----:B------:R-:W-:Y:S01]  /*01b0*/  CS2R R20, SRZ ;  /* 0x0000000000147805 */ /* 0x000fe2000001ff00 */
[----:B------:R-:W2:Y:S01]  /*01c0*/  S2UR UR7, SR_CgaCtaId ;  /* 0x00000000000779c3 */ /* 0x000ea20000008800 */
[----:B0-----:R-:W-:Y:S01]  /*01d0*/  IMAD.WIDE.U32 R4, R3, 0x4, R4 ;  /* 0x0000000403047825 */ /* 0x001fe200078e0004 */
[----:B------:R-:W-:Y:S02]  /*01e0*/  MOV R3, R30 ;  /* 0x0000001e00037202 */ /* 0x000fe40000000f00 */
[----:B------:R-:W-:Y:S01]  /*01f0*/  IADD3 R34, P0, PT, R4, 0x8, RZ ;  /* 0x0000000804227810 */ /* 0x000fe20007f1e0ff */
[----:B-1----:R-:W-:-:S03]  /*0200*/  IMAD.WIDE.U32 R6, R9, 0x4, R6 ;  /* 0x0000000409067825 */ /* 0x002fc600078e0006 */
[----:B------:R-:W-:Y:S02]  /*0210*/  IADD3.X R35, PT, PT, RZ, R5, RZ, P0, !PT ;  /* 0x00000005ff237210 */ /* 0x000fe400007fe4ff */
[----:B------:R-:W-:Y:S01]  /*0220*/  IADD3 R32, P1, PT, R6, 0x8, RZ ;  /* 0x0000000806207810 */ /* 0x000fe20007f3e0ff */
[----:B--2---:R-:W-:-:S03]  /*0230*/  ULEA UR5, UR7, UR5, 0x18 ;  /* 0x0000000507057291 */ /* 0x004fc6000f8ec0ff */
[----:B------:R-:W-:Y:S01]  /*0240*/  IADD3.X R33, PT, PT, RZ, R7, RZ, P1, !PT ;  /* 0x00000007ff217210 */ /* 0x000fe20000ffe4ff */
[----:B------:R-:W-:Y:S02]  /*0250*/  ULEA UR6, UR7, UR6, 0x18 ;  /* 0x0000000607067291 */ /* 0x000fe4000f8ec0ff */
[----:B------:R-:W-:Y:S02]  /*0260*/  LEA R29, R28, UR5, 0x2 ;  /* 0x000000051c1d7c11 */ /* 0x000fe4000f8e10ff */
[----:B------:R-:W-:Y:S02]  /*0270*/  LEA R26, R26, UR5, 0x4 ;  /* 0x000000051a1a7c11 */ /* 0x000fe4000f8e20ff */
[----:B------:R-:W-:Y:S02]  /*0280*/  LEA R28, R28, UR6, 0x2 ;  /* 0x000000061c1c7c11 */ /* 0x000fe4000f8e10ff */
[----:B------:R-:W-:-:S07]  /*0290*/  LEA R27, R2, UR6, 0x7 ;  /* 0x00000006021b7c11 */ /* 0x000fce000f8e38ff */
.L_x_1:
[----:B------:R-:W2:Y:S04]  /*02a0*/  LDG.E R4, desc[UR8][R34.64+-0x8] ;  /* 0xfffff80822047981 */ /* 0x000ea8000c1e1900 */
[----:B------:R-:W2:Y:S04]  /*02b0*/  LDG.E R5, desc[UR8][R34.64+-0x4] ;  /* 0xfffffc0822057981 */ /* 0x000ea8000c1e1900 */
[----:B------:R-:W2:Y:S04]  /*02c0*/  LDG.E R6, desc[UR8][R34.64] ;  /* 0x0000000822067981 */ /* 0x000ea8000c1e1900 */
[----:B------:R0:W2:Y:S04]  /*02d0*/  LDG.E R7, desc[UR8][R34.64+0x4] ;  /* 0x0000040822077981 */ /* 0x0000a8000c1e1900 */
[----:B------:R-:W3:Y:S04]  /*02e0*/  LDG.E R8, desc[UR8][R32.64+-0x8] ;  /* 0xfffff80820087981 */ /* 0x000ee8000c1e1900 */
[----:B------:R-:W3:Y:S04]  /*02f0*/  LDG.E R9, desc[UR8][R32.64+-0x4] ;  /* 0xfffffc0820097981 */ /* 0x000ee8000c1e1900 */
[----:B------:R-:W3:Y:S04]  /*0300*/  LDG.E R10, desc[UR8][R32.64] ;  /* 0x00000008200a7981 */ /* 0x000ee8000c1e1900 */
[----:B------:R1:W3:Y:S01]  /*0310*/  LDG.E R11, desc[UR8][R32.64+0x4] ;  /* 0x00000408200b7981 */ /* 0x0002e2000c1e1900 */
[----:B------:R-:W-:Y:S01]  /*0320*/  IADD3 R3, PT, PT, R3, 0x20, RZ ;  /* 0x0000002003037810 */ /* 0x000fe20007ffe0ff */
[----:B0-----:R-:W-:Y:S01]  /*0330*/  IMAD.WIDE.U32 R34, R25, 0x4, R34 ;  /* 0x0000000419227825 */ /* 0x001fe200078e0022 */
[----:B-1----:R-:W-:-:S04]  /*0340*/  IADD3 R32, P0, PT, R32, 0x80, RZ ;  /* 0x0000008020207810 */ /* 0x002fc80007f1e0ff */
[----:B------:R-:W-:Y:S02]  /*0350*/  IADD3.X R33, PT, PT, RZ, R33, RZ, P0, !PT ;  /* 0x00000021ff217210 */ /* 0x000fe400007fe4ff */
[----:B------:R-:W-:Y:S01]  /*0360*/  ISETP.GE.AND P0, PT, R3, R24, PT ;  /* 0x000000180300720c */ /* 0x000fe20003f06270 */
[----:B--2---:R-:W-:Y:S04]  /*0370*/  STS.128 [R29], R4 ;  /* 0x000000041d007388 */ /* 0x004fe80000000c00 */
[----:B---3--:R-:W-:Y:S01]  /*0380*/  STS.128 [R28], R8 ;  /* 0x000000081c007388 */ /* 0x008fe20000000c00 */
[----:B------:R-:W-:Y:S06]  /*0390*/  BAR.SYNC.DEFER_BLOCKING 0x0 ;  /* 0x0000000000007b1d */ /* 0x000fec0000010000 */
[----:B------:R-:W-:Y:S04]  /*03a0*/  LDS.128 R4, [R27] ;  /* 0x000000001b047984 */ /* 0x000fe80000000c00 */
[----:B------:R-:W0:Y:S04]  /*03b0*/  LDS.128 R16, [R26] ;  /* 0x000000001a107984 */ /* 0x000e280000000c00 */
[----:B------:R-:W1:Y:S04]  /*03c0*/  LDS.128 R12, [R26+0x80] ;  /* 0x000080001a0c7984 */ /* 0x000e680000000c00 */
[----:B------:R-:W2:Y:S01]  /*03d0*/  LDS.128 R8, [R26+0x100] ;  /* 0x000100001a087984 */ /* 0x000ea20000000c00 */
[C---:B0-----:R-:W-:Y:S01]  /*03e0*/  FFMA R20, R4.reuse, R17, R20 ;  /* 0x0000001104147223 */ /* 0x041fe20000000014 */
[C---:B------:R-:W-:Y:S01]  /*03f0*/  FFMA R37, R4.reuse, R16, R22 ;  /* 0x0000001004257223 */ /* 0x040fe20000000016 */
[C---:B------:R-:W-:Y:S01]  /*0400*/  FFMA R17, R4.reuse, R18, R21 ;  /* 0x0000001204117223 */ /* 0x040fe20000000015 */
[----:B------:R-:W-:Y:S01]  /*0410*/  FFMA R16, R4, R19, R23 ;  /* 0x0000001304107223 */ /* 0x000fe20000000017 */
[C---:B-1----:R-:W-:Y:S01]  /*0420*/  FFMA R13, R5.reuse, R13, R20 ;  /* 0x0000000d050d7223 */ /* 0x042fe20000000014 */
[----:B------:R-:W-:Y:S01]  /*0430*/  FFMA R37, R12, R5, R37 ;  /* 0x000000050c257223 */ /* 0x000fe20000000025 */
[----:B------:R-:W0:Y:S01]  /*0440*/  LDS.128 R20, [R26+0x180] ;  /* 0x000180001a147984 */ /* 0x000e220000000c00 */
[C---:B------:R-:W-:Y:S01]  /*0450*/  FFMA R17, R5.reuse, R14, R17 ;  /* 0x0000000e05117223 */ /* 0x040fe20000000011 */
[----:B------:R-:W-:Y:S01]  /*0460*/  FFMA R4, R5, R15, R16 ;  /* 0x0000000f05047223 */ /* 0x000fe20000000010 */
[----:B--2---:R-:W-:Y:S01]  /*0470*/  FFMA R5, R8, R6, R37 ;  /* 0x0000000608057223 */ /* 0x004fe20000000025 */
[C---:B------:R-:W-:Y:S01]  /*0480*/  FFMA R8, R6.reuse, R9, R13 ;  /* 0x0000000906087223 */ /* 0x040fe2000000000d */
[C---:B------:R-:W-:Y:S01]  /*0490*/  FFMA R9, R6.reuse, R10, R17 ;  /* 0x0000000a06097223 */ /* 0x040fe20000000011 */
[----:B------:R-:W-:Y:S01]  /*04a0*/  LDS.128 R12, [R26+0x200] ;  /* 0x000200001a0c7984 */ /* 0x000fe20000000c00 */
[----:B------:R-:W-:-:S03]  /*04b0*/  FFMA R6, R6, R11, R4 ;  /* 0x0000000b06067223 */ /* 0x000fc60000000004 */
[----:B------:R-:W1:Y:S01]  /*04c0*/  LDS.128 R16, [R27+0x10] ;  /* 0x000010001b107984 */ /* 0x000e620000000c00 */
[----:B0-----:R-:W-:Y:S01]  /*04d0*/  FFMA R5, R20, R7, R5 ;  /* 0x0000000714057223 */ /* 0x001fe20000000005 */
[C---:B------:R-:W-:Y:S01]  /*04e0*/  FFMA R20, R7.reuse, R21, R8 ;  /* 0x0000001507147223 */ /* 0x040fe20000000008 */
[C---:B------:R-:W-:Y:S01]  /*04f0*/  FFMA R21, R7.reuse, R22, R9 ;  /* 0x0000001607157223 */ /* 0x040fe20000000009 */
[----:B------:R-:W-:Y:S01]  /*0500*/  FFMA R22, R7, R23, R6 ;  /* 0x0000001707167223 */ /* 0x000fe20000000006 */
[----:B------:R-:W0:Y:S01]  /*0510*/  LDS.128 R8, [R26+0x280] ;  /* 0x000280001a087984 */ /* 0x000e220000000c00 */
[C---:B-1----:R-:W-:Y:S01]  /*0520*/  FFMA R23, R16.reuse, R12, R5 ;  /* 0x0000000c10177223 */ /* 0x042fe20000000005 */
[C---:B------:R-:W-:Y:S02]  /*0530*/  FFMA R20, R16.reuse, R13, R20 ;  /* 0x0000000d10147223 */ /* 0x040fe40000000014 */
[----:B------:R-:W1:Y:S01]  /*0540*/  LDS.128 R4, [R26+0x300] ;  /* 0x000300001a047984 */ /* 0x000e620000000c00 */
[C---:B------:R-:W-:Y:S01]  /*0550*/  FFMA R13, R16.reuse, R14, R21 ;  /* 0x0000000e100d7223 */ /* 0x040fe20000000015 */
[----:B------:R-:W-:Y:S01]  /*0560*/  FFMA R16, R16, R15, R22 ;  /* 0x0000000f10107223 */ /* 0x000fe20000000016 */
[----:B0-----:R-:W-:Y:S01]  /*0570*/  FFMA R15, R8, R17, R23 ;  /* 0x00000011080f7223 */ /* 0x001fe20000000017 */
[C---:B------:R-:W-:Y:S01]  /*0580*/  FFMA R9, R17.reuse, R9, R20 ;  /* 0x0000000911097223 */ /* 0x040fe20000000014 */
[C---:B------:R-:W-:Y:S01]  /*0590*/  FFMA R13, R17.reuse, R10, R13 ;  /* 0x0000000a110d7223 */ /* 0x040fe2000000000d */
[----:B------:R-:W0:Y:S01]  /*05a0*/  LDS.128 R20, [R26+0x380] ;  /* 0x000380001a147984 */ /* 0x000e220000000c00 */
[----:B------:R-:W-:Y:S01]  /*05b0*/  FFMA R16, R17, R11, R16 ;  /* 0x0000000b11107223 */ /* 0x000fe20000000010 */
[----:B-1----:R-:W-:Y:S01]  /*05c0*/  FFMA R17, R4, R18, R15 ;  /* 0x0000001204117223 */ /* 0x002fe2000000000f */
        /* <DEDUP_REMOVED lines=35> */
[----:B------:R-:W-:-:S02]  /*0800*/  FFMA R8, R8, R7, R22 ;  /* 0x0000000708087223 */ /* 0x000fc40000000016 */
[----:B------:R-:W2:Y:S01]  /*0810*/  LDS.128 R4, [R26+0x780] ;  /* 0x000780001a047984 */ /* 0x000ea20000000c00 */
[----:B0-----:R-:W-:Y:S01]  /*0820*/  FFMA R23, R16, R9, R23 ;  /* 0x0000000910177223 */ /* 0x001fe20000000017 */
[C---:B------:R-:W-:Y:S01]  /*0830*/  FFMA R17, R9.reuse, R17, R20 ;  /* 0x0000001109117223 */ /* 0x040fe20000000014 */
[C---:B------:R-:W-:Y:S01]  /*0840*/  FFMA R21, R9.reuse, R18, R21 ;  /* 0x0000001209157223 */ /* 0x040fe20000000015 */
[----:B------:R-:W-:Y:S01]  /*0850*/  FFMA R8, R9, R19, R8 ;  /* 0x0000001309087223 */ /* 0x000fe20000000008 */
[----:B-1----:R-:W-:Y:S01]  /*0860*/  FFMA R9, R12, R10, R23 ;  /* 0x0000000a0c097223 */ /* 0x002fe20000000017 */
[C---:B------:R-:W-:Y:S01]  /*0870*/  FFMA R12, R10.reuse, R13, R17 ;  /* 0x0000000d0a0c7223 */ /* 0x040fe20000000011 */
[C---:B------:R-:W-:Y:S01]  /*0880*/  FFMA R13, R10.reuse, R14, R21 ;  /* 0x0000000e0a0d7223 */ /* 0x040fe20000000015 */
[----:B------:R-:W-:Y:S01]  /*0890*/  LDS.128 R16, [R27+0x40] ;  /* 0x000040001b107984 */ /* 0x000fe20000000c00 */
[----:B------:R-:W-:Y:S01]  /*08a0*/  FFMA R10, R10, R15, R8 ;  /* 0x0000000f0a0a7223 */ /* 0x000fe20000000008 */
[----:B--2---:R-:W-:Y:S01]  /*08b0*/  FFMA R37, R4, R11, R9 ;  /* 0x0000000b04257223 */ /* 0x004fe20000000009 */
[C---:B------:R-:W-:Y:S01]  /*08c0*/  FFMA R8, R11.reuse, R5, R12 ;  /* 0x000000050b087223 */ /* 0x040fe2000000000c */
[----:B------:R-:W0:Y:S01]  /*08d0*/  LDS.128 R20, [R26+0x800] ;  /* 0x000800001a147984 */ /* 0x000e220000000c00 */
[C---:B------:R-:W-:Y:S01]  /*08e0*/  FFMA R9, R11.reuse, R6, R13 ;  /* 0x000000060b097223 */ /* 0x040fe2000000000d */
[----:B------:R-:W-:-:S02]  /*08f0*/  FFMA R10, R11, R7, R10 ;  /* 0x000000070b0a7223 */ /* 0x000fc4000000000a */
        /* <DEDUP_REMOVED lines=21> */
[----:B------:R-:W0:Y:S04]  /*0a50*/  LDS.128 R4, [R26+0xa80] ;  /* 0x000a80001a047984 */ /* 0x000e280000000c00 */
[----:B------:R-:W2:Y:S01]  /*0a60*/  LDS.128 R8, [R26+0xb00] ;  /* 0x000b00001a087984 */ /* 0x000ea20000000c00 */
[C---:B-1----:R-:W-:Y:S01]  /*0a70*/  FFMA R16, R12.reuse, R21, R16 ;  /* 0x000000150c107223 */ /* 0x042fe20000000010 */
[C---:B------:R-:W-:Y:S01]  /*0a80*/  FFMA R17, R12.reuse, R22, R17 ;  /* 0x000000160c117223 */ /* 0x040fe20000000011 */
[C---:B------:R-:W-:Y:S01]  /*0a90*/  FFMA R37, R12.reuse, R20, R37 ;  /* 0x000000140c257223 */ /* 0x040fe20000000025 */
[----:B------:R-:W-:-:S03]  /*0aa0*/  FFMA R12, R12, R23, R18 ;  /* 0x000000170c0c7223 */ /* 0x000fc60000000012 */
[----:B0-----:R-:W-:Y:S01]  /*0ab0*/  FFMA R37, R4, R13, R37 ;  /* 0x0000000d04257223 */ /* 0x001fe20000000025 */
[C---:B------:R-:W-:Y:S01]  /*0ac0*/  FFMA R5, R13.reuse, R5, R16 ;  /* 0x000000050d057223 */ /* 0x040fe20000000010 */
[C---:B------:R-:W-:Y:S01]  /*0ad0*/  FFMA R21, R13.reuse, R6, R17 ;  /* 0x000000060d157223 */ /* 0x040fe20000000011 */
[----:B------:R-:W-:Y:S01]  /*0ae0*/  FFMA R12, R13, R7, R12 ;  /* 0x000000070d0c7223 */ /* 0x000fe2000000000c */
[----:B------:R-:W0:Y:S01]  /*0af0*/  LDS.128 R16, [R26+0xb80] ;  /* 0x000b80001a107984 */ /* 0x000e220000000c00 */
        /* <DEDUP_REMOVED lines=9> */
[----:B------:R-:W-:Y:S02]  /*0b90*/  FFMA R18, R15, R19, R12 ;  /* 0x000000130f127223 */ /* 0x000fe4000000000c */
        /* <DEDUP_REMOVED lines=13> */
[----:B------:R-:W-:Y:S01]  /*0c70*/  FFMA R21, R22, R10, R19 ;  /* 0x0000000a16157223 */ /* 0x000fe20000000013 */
[----:B------:R-:W-:Y:S01]  /*0c80*/  LDS.128 R12, [R27+0x70] ;  /* 0x000070001b0c7984 */ /* 0x000fe20000000c00 */
[----:B--2---:R-:W-:Y:S01]  /*0c90*/  FFMA R37, R4, R23, R37 ;  /* 0x0000001704257223 */ /* 0x004fe20000000025 */
[C---:B------:R-:W-:Y:S01]  /*0ca0*/  FFMA R4, R23.reuse, R5, R8 ;  /* 0x0000000517047223 */ /* 0x040fe20000000008 */
[----:B------:R-:W-:Y:S01]  /*0cb0*/  FFMA R20, R22, R11, R20 ;  /* 0x0000000b16147223 */ /* 0x000fe20000000014 */
[----:B------:R-:W0:Y:S01]  /*0cc0*/  LDS.128 R16, [R26+0xe00] ;  /* 0x000e00001a107984 */ /* 0x000e220000000c00 */
[----:B------:R-:W-:-:S02]  /*0cd0*/  FFMA R5, R23, R6, R21 ;  /* 0x0000000617057223 */ /* 0x000fc40000000015 */
[----:B------:R-:W-:Y:S01]  /*0ce0*/  FFMA R22, R23, R7, R20 ;  /* 0x0000000717167223 */ /* 0x000fe20000000014 */
[----:B------:R-:W1:Y:S01]  /*0cf0*/  LDS.128 R8, [R26+0xe80] ;  /* 0x000e80001a087984 */ /* 0x000e620000000c00 */
[C---:B0-----:R-:W-:Y:S01]  /*0d00*/  FFMA R20, R12.reuse, R17, R4 ;  /* 0x000000110c147223 */ /* 0x041fe20000000004 */
[C---:B------:R-:W-:Y:S01]  /*0d10*/  FFMA R23, R12.reuse, R18, R5 ;  /* 0x000000120c177223 */ /* 0x040fe20000000005 */
[C---:B------:R-:W-:Y:S01]  /*0d20*/  FFMA R21, R12.reuse, R16, R37 ;  /* 0x000000100c157223 */ /* 0x040fe20000000025 */
[----:B------:R-:W0:Y:S01]  /*0d30*/  LDS.128 R4, [R26+0xf00] ;  /* 0x000f00001a047984 */ /* 0x000e220000000c00 */
[----:B------:R-:W-:Y:S01]  /*0d40*/  FFMA R12, R12, R19, R22 ;  /* 0x000000130c0c7223 */ /* 0x000fe20000000016 */
[C---:B-1----:R-:W-:Y:S01]  /*0d50*/  FFMA R23, R13.reuse, R10, R23 ;  /* 0x0000000a0d177223 */ /* 0x042fe20000000017 */
[----:B------:R-:W-:Y:S01]  /*0d60*/  FFMA R21, R8, R13, R21 ;  /* 0x0000000d08157223 */ /* 0x000fe20000000015 */
[----:B------:R-:W1:Y:S01]  /*0d70*/  LDS.128 R16, [R26+0xf80] ;  /* 0x000f80001a107984 */ /* 0x000e620000000c00 */
[C---:B------:R-:W-:Y:S01]  /*0d80*/  FFMA R9, R13.reuse, R9, R20 ;  /* 0x000000090d097223 */ /* 0x040fe20000000014 */
[----:B------:R-:W-:Y:S01]  /*0d90*/  FFMA R12, R13, R11, R12 ;  /* 0x0000000b0d0c7223 */ /* 0x000fe2000000000c */
[----:B0-----:R-:W-:Y:S01]  /*0da0*/  FFMA R21, R4, R14, R21 ;  /* 0x0000000e04157223 */ /* 0x001fe20000000015 */
[C---:B------:R-:W-:Y:S01]  /*0db0*/  FFMA R23, R14.reuse, R6, R23 ;  /* 0x000000060e177223 */ /* 0x040fe20000000017 */
[C---:B------:R-:W-:Y:S01]  /*0dc0*/  FFMA R20, R14.reuse, R5, R9 ;  /* 0x000000050e147223 */ /* 0x040fe20000000009 */
[----:B------:R-:W-:Y:S01]  /*0dd0*/  FFMA R12, R14, R7, R12 ;  /* 0x000000070e0c7223 */ /* 0x000fe2000000000c */
[----:B-1----:R-:W-:Y:S01]  /*0de0*/  FFMA R22, R16, R15, R21 ;  /* 0x0000000f10167223 */ /* 0x002fe20000000015 */
[C---:B------:R-:W-:Y:S01]  /*0df0*/  FFMA R21, R15.reuse, R18, R23 ;  /* 0x000000120f157223 */ /* 0x040fe20000000017 */
[C---:B------:R-:W-:Y:S01]  /*0e00*/  FFMA R20, R15.reuse, R17, R20 ;  /* 0x000000110f147223 */ /* 0x040fe20000000014 */
[----:B------:R-:W-:Y:S01]  /*0e10*/  FFMA R23, R15, R19, R12 ;  /* 0x000000130f177223 */ /* 0x000fe2000000000c */
[----:B------:R-:W-:Y:S06]  /*0e20*/  BAR.SYNC.DEFER_BLOCKING 0x0 ;  /* 0x0000000000007b1d */ /* 0x000fec0000010000 */
[----:B------:R-:W-:Y:S05]  /*0e30*/  @!P0 BRA `(.L_x_1) ;  /* 0xfffffff400188947 */ /* 0x000fea000383ffff */
.L_x_0:
[----:B------:R-:W0:Y:S01]  /*0e40*/  LDC.64 R4, c[0x0][0x3a0] ;  /* 0x0000e800ff047b82 */ /* 0x000e220000000a00 */
[----:B------:R-:W-:Y:S01]  /*0e50*/  IADD3 R3, PT, PT, R30, UR4, RZ ;  /* 0x000000041e037c10 */ /* 0x000fe2000fffe0ff */
[----:B------:R-:W1:Y:S04]  /*0e60*/  LDCU UR4, c[0x0][0x398] ;  /* 0x00007300ff0477ac */ /* 0x000e680008000800 */
[----:B------:R-:W-:Y:S01]  /*0e70*/  IMAD R0, R2, R0, R3 ;  /* 0x0000000002007224 */ /* 0x000fe200078e0203 */
[----:B------:R-:W2:Y:S04]  /*0e80*/  LDCU UR5, c[0x0][0x380] ;  /* 0x00007000ff0577ac */ /* 0x000ea80008000800 */
[----:B------:R-:W-:-:S05]  /*0e90*/  IADD3 R3, PT, PT, R31, R0, RZ ;  /* 0x000000001f037210 */ /* 0x000fca0007ffe0ff */
[----:B0-----:R-:W-:-:S05]  /*0ea0*/  IMAD.WIDE R2, R3, 0x4, R4 ;  /* 0x0000000403027825 */ /* 0x001fca00078e0204 */
[----:B------:R-:W1:Y:S04]  /*0eb0*/  LDG.E R0, desc[UR8][R2.64] ;  /* 0x0000000802007981 */ /* 0x000e68000c1e1900 */
[----:B------:R-:W3:Y:S04]  /*0ec0*/  LDG.E R4, desc[UR8][R2.64+0x4] ;  /* 0x0000040802047981 */ /* 0x000ee8000c1e1900 */
[----:B------:R-:W4:Y:S04]  /*0ed0*/  LDG.E R6, desc[UR8][R2.64+0x8] ;  /* 0x0000080802067981 */ /* 0x000f28000c1e1900 */
[----:B------:R-:W5:Y:S01]  /*0ee0*/  LDG.E R8, desc[UR8][R2.64+0xc] ;  /* 0x00000c0802087981 */ /* 0x000f62000c1e1900 */
[----:B-1----:R-:W-:Y:S01]  /*0ef0*/  FMUL R5, R0, UR4 ;  /* 0x0000000400057c20 */ /* 0x002fe20008400000 */
[----:B---3--:R-:W-:-:S03]  /*0f00*/  FMUL R7, R4, UR4 ;  /* 0x0000000404077c20 */ /* 0x008fc60008400000 */
[----:B--2---:R-:W-:Y:S01]  /*0f10*/  FFMA R5, R22, UR5, R5 ;  /* 0x0000000516057c23 */ /* 0x004fe20008000005 */
[----:B----4-:R-:W-:Y:S01]  /*0f20*/  FMUL R6, R6, UR4 ;  /* 0x0000000406067c20 */ /* 0x010fe20008400000 */
[----:B------:R-:W-:-:S03]  /*0f30*/  FFMA R7, R20, UR5, R7 ;  /* 0x0000000514077c23 */ /* 0x000fc60008000007 */
[----:B------:R-:W-:Y:S01]  /*0f40*/  STG.E desc[UR8][R2.64], R5 ;  /* 0x0000000502007986 */ /* 0x000fe2000c101908 */
[----:B-----5:R-:W-:Y:S01]  /*0f50*/  FMUL R8, R8, UR4 ;  /* 0x0000000408087c20 */ /* 0x020fe20008400000 */
[----:B------:R-:W-:Y:S02]  /*0f60*/  FFMA R21, R21, UR5, R6 ;  /* 0x0000000515157c23 */ /* 0x000fe40008000006 */
[----:B------:R-:W-:Y:S01]  /*0f70*/  STG.E desc[UR8][R2.64+0x4], R7 ;  /* 0x0000040702007986 */ /* 0x000fe2000c101908 */
[----:B------:R-:W-:-:S03]  /*0f80*/  FFMA R23, R23, UR5, R8 ;  /* 0x0000000517177c23 */ /* 0x000fc60008000008 */
[----:B------:R-:W-:Y:S04]  /*0f90*/  STG.E desc[UR8][R2.64+0x8], R21 ;  /* 0x0000081502007986 */ /* 0x000fe8000c101908 */
[----:B------:R-:W-:Y:S01]  /*0fa0*/  STG.E desc[UR8][R2.64+0xc], R23 ;  /* 0x00000c1702007986 */ /* 0x000fe2000c101908 */
[----:B------:R-:W-:Y:S05]  /*0fb0*/  EXIT ;  /* 0x000000000000794d */ /* 0x000fea0003800000 */
.L_x_2:
[----:B------:R-:W-:-:S00]  /*0fc0*/  BRA `(.L_x_2) ;  /* 0xfffffffc00fc7947 */ /* 0x000fc0000383ffff */
[----:B------:R-:W-:-:S00]  /*0fd0*/  NOP ;  /* 0x0000000000007918 */ /* 0x000fc00000000000 */
        /* <DEDUP_REMOVED lines=10> */
.L_x_3:


//--------------------- .nv.shared._Z8sgemm_v3fPfS_fS_i --------------------------
	.section	.nv.shared._Z8sgemm_v3fPfS_fS_i,"aw",@nobits
	.sectionflags	@""
	.align	4
.nv.shared._Z8sgemm_v3fPfS_fS_i:
	.zero		9216


//--------------------- .nv.shared.reserved.0     --------------------------
	.section	.nv.shared.reserved.0,"aw",@nobits
	.weak		__nv_reservedSMEM_offset_0_alias
	.size		__nv_reservedSMEM_offset_0_alias, 0, 64
	.other		__nv_reservedSMEM_offset_0_alias,@"STO_CUDA_RESERVED_SHARED STV_DEFAULT"
__nv_reservedSMEM_offset_0_alias:
	.zero		0
	.zero		64


//--------------------- .nv.constant0._Z8sgemm_v3fPfS_fS_i --------------------------
	.section	.nv.constant0._Z8sgemm_v3fPfS_fS_i,"a",@progbits
	.sectionflags	@""
	.align	4
.nv.constant0._Z8sgemm_v3fPfS_fS_i:
	.zero		940


//--------------------- SYMBOLS --------------------------

	.type		.nv.reservedSmem.offset0,@object
	.size		.nv.reservedSmem.offset0,0x4
	.type		.nv.reservedSmem.cap,@object
	.size		.nv.reservedSmem.cap,0x4
